	.headerflags	@"EF_CUDA_TEXMODE_UNIFIED EF_CUDA_64BIT_ADDRESS EF_CUDA_ACCELERATORS EF_CUDA_SM90 EF_CUDA_VIRTUAL_SM(EF_CUDA_SM90)"
	.elftype	@"ET_EXEC"


//--------------------- .nv.info                  --------------------------
	.section	.nv.info,"",@"SHT_CUDA_INFO"
	.align	4


	//----- nvinfo : EIATTR_REGCOUNT
	.align		4
        /*0000*/ 	.byte	0x04, 0x2f
        /*0002*/ 	.short	(.L_3 - .L_2)
	.align		4
.L_2:
        /*0004*/ 	.word	index@(triton_poi_fused__native_batch_norm_legit_no_training__unsafe_index_add_mul_relu_sigmoid_18)
        /*0008*/ 	.word	0x0000001c


	//----- nvinfo : EIATTR_MIN_STACK_SIZE
	.align		4
.L_3:
        /*000c*/ 	.byte	0x04, 0x12
        /*000e*/ 	.short	(.L_5 - .L_4)
	.align		4
.L_4:
        /*0010*/ 	.word	index@(triton_poi_fused__native_batch_norm_legit_no_training__unsafe_index_add_mul_relu_sigmoid_18)
        /*0014*/ 	.word	0x00000000


	//----- nvinfo : EIATTR_FRAME_SIZE
	.align		4
.L_5:
        /*0018*/ 	.byte	0x04, 0x11
        /*001a*/ 	.short	(.L_7 - .L_6)
	.align		4
.L_6:
        /*001c*/ 	.word	index@(triton_poi_fused__native_batch_norm_legit_no_training__unsafe_index_add_mul_relu_sigmoid_18)
        /*0020*/ 	.word	0x00000000


	//----- nvinfo : EIATTR_MIN_STACK_SIZE
	.align		4
.L_7:
        /*0024*/ 	.byte	0x04, 0x12
        /*0026*/ 	.short	(.L_9 - .L_8)
	.align		4
.L_8:
        /*0028*/ 	.word	index@(triton_poi_fused__native_batch_norm_legit_no_training__unsafe_index_add_mul_relu_sigmoid_18)
        /*002c*/ 	.word	0x00000000
.L_9:


//--------------------- .nv.info.triton_poi_fused__native_batch_norm_legit_no_training__unsafe_index_add_mul_relu_sigmoid_18 --------------------------
	.section	.nv.info.triton_poi_fused__native_batch_norm_legit_no_training__unsafe_index_add_mul_relu_sigmoid_18,"",@"SHT_CUDA_INFO"
	.sectionflags	@""
	.align	4


	//----- nvinfo : EIATTR_CUDA_API_VERSION
	.align		4
        /*0000*/ 	.byte	0x04, 0x37
        /*0002*/ 	.short	(.L_11 - .L_10)
.L_10:
        /*0004*/ 	.word	0x0000007c


	//----- nvinfo : EIATTR_KPARAM_INFO
	.align		4
.L_11:
        /*0008*/ 	.byte	0x04, 0x17
        /*000a*/ 	.short	(.L_13 - .L_12)
.L_12:
        /*000c*/ 	.word	0x00000000
        /*0010*/ 	.short	0x0009
        /*0012*/ 	.short	0x0048
        /*0014*/ 	.byte	0x00, 0xf0, 0x11, 0x00


	//----- nvinfo : EIATTR_KPARAM_INFO
	.align		4
.L_13:
        /*0018*/ 	.byte	0x04, 0x17
        /*001a*/ 	.short	(.L_15 - .L_14)
.L_14:
        /*001c*/ 	.word	0x00000000
        /*0020*/ 	.short	0x0008
        /*0022*/ 	.short	0x0040
        /*0024*/ 	.byte	0x00, 0xf4, 0x21, 0x00


	//----- nvinfo : EIATTR_KPARAM_INFO
	.align		4
.L_15:
        /*0028*/ 	.byte	0x04, 0x17
        /*002a*/ 	.short	(.L_17 - .L_16)
.L_16:
        /*002c*/ 	.word	0x00000000
        /*0030*/ 	.short	0x0007
        /*0032*/ 	.short	0x0038
        /*0034*/ 	.byte	0x00, 0xf4, 0x21, 0x00


	//----- nvinfo : EIATTR_KPARAM_INFO
	.align		4
.L_17:
        /*0038*/ 	.byte	0x04, 0x17
        /*003a*/ 	.short	(.L_19 - .L_18)
.L_18:
        /*003c*/ 	.word	0x00000000
        /*0040*/ 	.short	0x0006
        /*0042*/ 	.short	0x0030
        /*0044*/ 	.byte	0x00, 0xf4, 0x21, 0x00


	//----- nvinfo : EIATTR_KPARAM_INFO
	.align		4
.L_19:
        /*0048*/ 	.byte	0x04, 0x17
        /*004a*/ 	.short	(.L_21 - .L_20)
.L_20:
        /*004c*/ 	.word	0x00000000
        /*0050*/ 	.short	0x0005
        /*0052*/ 	.short	0x0028
        /*0054*/ 	.byte	0x00, 0xf4, 0x21, 0x00


	//----- nvinfo : EIATTR_KPARAM_INFO
	.align		4
.L_21:
        /*0058*/ 	.byte	0x04, 0x17
        /*005a*/ 	.short	(.L_23 - .L_22)
.L_22:
        /*005c*/ 	.word	0x00000000
        /*0060*/ 	.short	0x0004
        /*0062*/ 	.short	0x0020
        /*0064*/ 	.byte	0x00, 0xf4, 0x21, 0x00


	//----- nvinfo : EIATTR_KPARAM_INFO
	.align		4
.L_23:
        /*0068*/ 	.byte	0x04, 0x17
        /*006a*/ 	.short	(.L_25 - .L_24)
.L_24:
        /*006c*/ 	.word	0x00000000
        /*0070*/ 	.short	0x0003
        /*0072*/ 	.short	0x0018
        /*0074*/ 	.byte	0x00, 0xf4, 0x21, 0x00


	//----- nvinfo : EIATTR_KPARAM_INFO
	.align		4
.L_25:
        /*0078*/ 	.byte	0x04, 0x17
        /*007a*/ 	.short	(.L_27 - .L_26)
.L_26:
        /*007c*/ 	.word	0x00000000
        /*0080*/ 	.short	0x0002
        /*0082*/ 	.short	0x0010
        /*0084*/ 	.byte	0x00, 0xf4, 0x21, 0x00


	//----- nvinfo : EIATTR_KPARAM_INFO
	.align		4
.L_27:
        /*0088*/ 	.byte	0x04, 0x17
        /*008a*/ 	.short	(.L_29 - .L_28)
.L_28:
        /*008c*/ 	.word	0x00000000
        /*0090*/ 	.short	0x0001
        /*0092*/ 	.short	0x0008
        /*0094*/ 	.byte	0x00, 0xf4, 0x21, 0x00


	//----- nvinfo : EIATTR_KPARAM_INFO
	.align		4
.L_29:
        /*0098*/ 	.byte	0x04, 0x17
        /*009a*/ 	.short	(.L_31 - .L_30)
.L_30:
        /*009c*/ 	.word	0x00000000
        /*00a0*/ 	.short	0x0000
        /*00a2*/ 	.short	0x0000
        /*00a4*/ 	.byte	0x00, 0xf4, 0x21, 0x00


	//----- nvinfo : EIATTR_SPARSE_MMA_MASK
	.align		4
.L_31:
        /*00a8*/ 	.byte	0x03, 0x50
        /*00aa*/ 	.short	0x0000


	//----- nvinfo : EIATTR_MAXREG_COUNT
	.align		4
        /*00ac*/ 	.byte	0x03, 0x1b
        /*00ae*/ 	.short	0x00ff


	//----- nvinfo : EIATTR_EXIT_INSTR_OFFSETS
	.align		4
        /*00b0*/ 	.byte	0x04, 0x1c
        /*00b2*/ 	.short	(.L_33 - .L_32)


	//   ....[0]....
.L_32:
        /*00b4*/ 	.word	0x00000560


	//   ....[1]....
        /*00b8*/ 	.word	0x00000580


	//----- nvinfo : EIATTR_REQNTID
	.align		4
.L_33:
        /*00bc*/ 	.byte	0x04, 0x10
        /*00be*/ 	.short	(.L_35 - .L_34)
.L_34:
        /*00c0*/ 	.word	0x00000080
        /*00c4*/ 	.word	0x00000001
        /*00c8*/ 	.word	0x00000001


	//----- nvinfo : EIATTR_CBANK_PARAM_SIZE
	.align		4
.L_35:
        /*00cc*/ 	.byte	0x03, 0x19
        /*00ce*/ 	.short	0x004c


	//----- nvinfo : EIATTR_PARAM_CBANK
	.align		4
        /*00d0*/ 	.byte	0x04, 0x0a
        /*00d2*/ 	.short	(.L_37 - .L_36)
	.align		4
.L_36:
        /*00d4*/ 	.word	index@(.nv.constant0.triton_poi_fused__native_batch_norm_legit_no_training__unsafe_index_add_mul_relu_sigmoid_18)
        /*00d8*/ 	.short	0x0210
        /*00da*/ 	.short	0x004c


	//----- nvinfo : EIATTR_SW_WAR
	.align		4
.L_37:
        /*00dc*/ 	.byte	0x04, 0x36
        /*00de*/ 	.short	(.L_39 - .L_38)
.L_38:
        /*00e0*/ 	.word	0x00000008
.L_39:


//--------------------- .nv.callgraph             --------------------------
	.section	.nv.callgraph,"",@"SHT_CUDA_CALLGRAPH"
	.align	4
	.sectionentsize	8
	.align		4
        /*0000*/ 	.word	0x00000000
	.align		4
        /*0004*/ 	.word	0xffffffff
	.align		4
        /*0008*/ 	.word	0x00000000
	.align		4
        /*000c*/ 	.word	0xfffffffe
	.align		4
        /*0010*/ 	.word	0x00000000
	.align		4
        /*0014*/ 	.word	0xfffffffd
	.align		4
        /*0018*/ 	.word	0x00000000
	.align		4
        /*001c*/ 	.word	0xfffffffc


//--------------------- .nv.constant4             --------------------------
	.section	.nv.constant4,"a",@progbits
	.align	8
	.align		8
.nv.constant4:
        /*0000*/ 	.dword	_$_str
	.align		8
        /*0008*/ 	.dword	_$_str_$_2


//--------------------- .text.triton_poi_fused__native_batch_norm_legit_no_training__unsafe_index_add_mul_relu_sigmoid_18 --------------------------
	.section	.text.triton_poi_fused__native_batch_norm_legit_no_training__unsafe_index_add_mul_relu_sigmoid_18,"ax",@progbits
	.align	128
        .global         triton_poi_fused__native_batch_norm_legit_no_training__unsafe_index_add_mul_relu_sigmoid_18
        .type           triton_poi_fused__native_batch_norm_legit_no_training__unsafe_index_add_mul_relu_sigmoid_18,@function
        .size           triton_poi_fused__native_batch_norm_legit_no_training__unsafe_index_add_mul_relu_sigmoid_18,(.L_x_1 - triton_poi_fused__native_batch_norm_legit_no_training__unsafe_index_add_mul_relu_sigmoid_18)
        .other          triton_poi_fused__native_batch_norm_legit_no_training__unsafe_index_add_mul_relu_sigmoid_18,@"STO_CUDA_ENTRY STV_DEFAULT"
triton_poi_fused__native_batch_norm_legit_no_training__unsafe_index_add_mul_relu_sigmoid_18:
.text.triton_poi_fused__native_batch_norm_legit_no_training__unsafe_index_add_mul_relu_sigmoid_18:
[----:B------:R-:W0:Y:S01]  /*0000*/  LDC R1, c[0x0][0x28] ;  /* 0x00000a00ff017b82 */ /* 0x000e220000000800 */
[----:B------:R-:W1:Y:S07]  /*0010*/  S2R R0, SR_TID.X ;  /* 0x0000000000007919 */ /* 0x000e6e0000002100 */
[----:B------:R-:W2:Y:S01]  /*0020*/  LDC.64 R24, c[0x0][0x238] ;  /* 0x00008e00ff187b82 */ /* 0x000ea20000000a00 */
[----:B------:R-:W-:Y:S02]  /*0030*/  CS2R R12, SRZ ;  /* 0x00000000000c7805 */ /* 0x000fe4000001ff00 */
[----:B------:R-:W-:Y:S01]  /*0040*/  CS2R R10, SRZ ;  /* 0x00000000000a7805 */ /* 0x000fe2000001ff00 */
[----:B------:R-:W3:Y:S01]  /*0050*/  S2R R9, SR_CTAID.X ;  /* 0x0000000000097919 */ /* 0x000ee20000002500 */
[----:B------:R-:W-:-:S03]  /*0060*/  ULDC.64 UR4, c[0x0][0x208] ;  /* 0x0000820000047ab9 */ /* 0x000fc60000000a00 */
[----:B------:R-:W4:Y:S08]  /*0070*/  LDC.64 R18, c[0x0][0x228] ;  /* 0x00008a00ff127b82 */ /* 0x000f300000000a00 */
[----:B------:R-:W5:Y:S08]  /*0080*/  LDC.64 R20, c[0x0][0x230] ;  /* 0x00008c00ff147b82 */ /* 0x000f700000000a00 */
[----:B------:R-:W4:Y:S01]  /*0090*/  LDC.64 R14, c[0x0][0x240] ;  /* 0x00009000ff0e7b82 */ /* 0x000f220000000a00 */
[----:B-1----:R-:W-:-:S07]  /*00a0*/  SHF.L.U32 R0, R0, 0x1, RZ ;  /* 0x0000000100007819 */ /* 0x002fce00000006ff */
[----:B------:R-:W1:Y:S01]  /*00b0*/  LDC.64 R6, c[0x0][0x248] ;  /* 0x00009200ff067b82 */ /* 0x000e620000000a00 */
[----:B---3--:R-:W-:Y:S02]  /*00c0*/  SHF.R.S32.HI R2, RZ, 0x17, R9 ;  /* 0x00000017ff027819 */ /* 0x008fe40000011409 */
[----:B------:R-:W-:Y:S02]  /*00d0*/  LOP3.LUT R0, R0, 0xfe, RZ, 0xc0, !PT ;  /* 0x000000fe00007812 */ /* 0x000fe400078ec0ff */
[----:B------:R-:W-:-:S03]  /*00e0*/  SGXT R2, R2, 0x1 ;  /* 0x000000010202781a */ /* 0x000fc60000000200 */
[----:B------:R-:W3:Y:S01]  /*00f0*/  LDC.64 R4, c[0x0][0x218] ;  /* 0x00008600ff047b82 */ /* 0x000ee20000000a00 */
[----:B------:R-:W-:-:S04]  /*0100*/  LEA R9, R9, R0, 0x8 ;  /* 0x0000000009097211 */ /* 0x000fc800078e40ff */
[----:B------:R-:W-:Y:S02]  /*0110*/  LEA.HI R2, R2, R9, RZ, 0x2 ;  /* 0x0000000902027211 */ /* 0x000fe400078f10ff */
[----:B------:R-:W-:Y:S02]  /*0120*/  ISETP.GE.AND P0, PT, R9, 0x800, PT ;  /* 0x000008000900780c */ /* 0x000fe40003f06270 */
[--C-:B------:R-:W-:Y:S02]  /*0130*/  SHF.R.S32.HI R17, RZ, 0x2, R2.reuse ;  /* 0x00000002ff117819 */ /* 0x100fe40000011402 */
[----:B------:R-:W-:-:S04]  /*0140*/  SHF.R.S32.HI R2, RZ, 0x1f, R2 ;  /* 0x0000001fff027819 */ /* 0x000fc80000011402 */
[----:B------:R-:W-:-:S04]  /*0150*/  LEA.HI R2, R2, R17, RZ, 0x7 ;  /* 0x0000001102027211 */ /* 0x000fc800078f38ff */
[----:B------:R-:W-:-:S04]  /*0160*/  LOP3.LUT R2, R2, 0xffffff80, RZ, 0xc0, !PT ;  /* 0xffffff8002027812 */ /* 0x000fc800078ec0ff */
[----:B------:R-:W-:Y:S01]  /*0170*/  IADD3 R23, R17, -R2, RZ ;  /* 0x8000000211177210 */ /* 0x000fe20007ffe0ff */
[----:B------:R-:W-:Y:S01]  /*0180*/  HFMA2.MMA R8, -RZ, RZ, 0, 0 ;  /* 0x00000000ff087435 */ /* 0x000fe200000001ff */
[----:B------:R-:W-:Y:S01]  /*0190*/  IMAD.MOV.U32 R0, RZ, RZ, RZ ;  /* 0x000000ffff007224 */ /* 0x000fe200078e00ff */
[----:B------:R-:W3:Y:S02]  /*01a0*/  LDC.64 R2, c[0x0][0x210] ;  /* 0x00008400ff027b82 */ /* 0x000ee40000000a00 */
[----:B--2---:R-:W-:-:S05]  /*01b0*/  IMAD.WIDE R24, R23, 0x4, R24 ;  /* 0x0000000417187825 */ /* 0x004fca00078e0218 */
[----:B------:R-:W2:Y:S04]  /*01c0*/  @!P0 LDG.E.EL R12, desc[UR4][R24.64] ;  /* 0x00000004180c8981 */ /* 0x000ea8000c2e1900 */
[----:B------:R1:W2:Y:S01]  /*01d0*/  @!P0 LDG.E.EL R10, desc[UR4][R24.64] ;  /* 0x00000004180a8981 */ /* 0x0002a2000c2e1900 */
[----:B----4-:R-:W-:-:S04]  /*01e0*/  IMAD.WIDE R18, R17, 0x4, R18 ;  /* 0x0000000411127825 */ /* 0x010fc800078e0212 */
[C---:B-----5:R-:W-:Y:S01]  /*01f0*/  IMAD.WIDE R20, R23.reuse, 0x4, R20 ;  /* 0x0000000417147825 */ /* 0x060fe200078e0214 */
[----:B------:R-:W4:Y:S04]  /*0200*/  @!P0 LDG.E.EL R0, desc[UR4][R18.64] ;  /* 0x0000000412008981 */ /* 0x000f28000c2e1900 */
[----:B------:R-:W4:Y:S01]  /*0210*/  @!P0 LDG.E.EL R11, desc[UR4][R20.64] ;  /* 0x00000004140b8981 */ /* 0x000f22000c2e1900 */
[C---:B0-----:R-:W-:Y:S01]  /*0220*/  IMAD.WIDE R14, R23.reuse, 0x4, R14 ;  /* 0x00000004170e7825 */ /* 0x041fe200078e020e */
[----:B-1----:R-:W-:Y:S02]  /*0230*/  CS2R R24, SRZ ;  /* 0x0000000000187805 */ /* 0x002fe4000001ff00 */
[----:B------:R0:W5:Y:S01]  /*0240*/  @!P0 LDG.E.EL R13, desc[UR4][R18.64] ;  /* 0x00000004120d8981 */ /* 0x000162000c2e1900 */
[----:B------:R-:W-:Y:S01]  /*0250*/  IMAD.WIDE R6, R23, 0x4, R6 ;  /* 0x0000000417067825 */ /* 0x000fe200078e0206 */
[----:B------:R-:W-:-:S02]  /*0260*/  CS2R R22, SRZ ;  /* 0x0000000000167805 */ /* 0x000fc4000001ff00 */
[----:B------:R-:W5:Y:S04]  /*0270*/  @!P0 LDG.E.EL R8, desc[UR4][R20.64] ;  /* 0x0000000414088981 */ /* 0x000f68000c2e1900 */
[----:B------:R-:W4:Y:S04]  /*0280*/  @!P0 LDG.E.EL R24, desc[UR4][R14.64] ;  /* 0x000000040e188981 */ /* 0x000f28000c2e1900 */
[----:B------:R-:W4:Y:S04]  /*0290*/  @!P0 LDG.E.EL R25, desc[UR4][R14.64] ;  /* 0x000000040e198981 */ /* 0x000f28000c2e1900 */
[----:B------:R-:W4:Y:S04]  /*02a0*/  @!P0 LDG.E.EL R23, desc[UR4][R6.64] ;  /* 0x0000000406178981 */ /* 0x000f28000c2e1900 */
[----:B------:R-:W4:Y:S01]  /*02b0*/  @!P0 LDG.E.EL R22, desc[UR4][R6.64] ;  /* 0x0000000406168981 */ /* 0x000f22000c2e1900 */
[----:B---3--:R-:W-:Y:S01]  /*02c0*/  IMAD.WIDE R4, R17, 0x4, R4 ;  /* 0x0000000411047825 */ /* 0x008fe200078e0204 */
[----:B------:R-:W-:-:S02]  /*02d0*/  CS2R R16, SRZ ;  /* 0x0000000000107805 */ /* 0x000fc4000001ff00 */
[----:B0-----:R-:W-:Y:S01]  /*02e0*/  CS2R R18, SRZ ;  /* 0x0000000000127805 */ /* 0x001fe2000001ff00 */
[----:B------:R-:W-:-:S05]  /*02f0*/  IMAD.WIDE R2, R9, 0x4, R2 ;  /* 0x0000000409027825 */ /* 0x000fca00078e0202 */
[----:B------:R-:W3:Y:S04]  /*0300*/  @!P0 LDG.E.EL R19, desc[UR4][R4.64] ;  /* 0x0000000404138981 */ /* 0x000ee8000c2e1900 */
[----:B------:R0:W3:Y:S04]  /*0310*/  @!P0 LDG.E.64 R16, desc[UR4][R2.64] ;  /* 0x0000000402108981 */ /* 0x0000e8000c1e1b00 */
[----:B------:R1:W3:Y:S01]  /*0320*/  @!P0 LDG.E.EL R18, desc[UR4][R4.64] ;  /* 0x0000000404128981 */ /* 0x0002e2000c2e1900 */
[----:B0-----:R-:W0:Y:S01]  /*0330*/  LDC.64 R2, c[0x0][0x250] ;  /* 0x00009400ff027b82 */ /* 0x001e220000000a00 */
[----:B-1----:R-:W-:-:S02]  /*0340*/  IMAD.MOV.U32 R4, RZ, RZ, 0x3e800000 ;  /* 0x3e800000ff047424 */ /* 0x002fc400078e00ff */
[----:B0-----:R-:W-:-:S04]  /*0350*/  IMAD.WIDE R2, R9, 0x4, R2 ;  /* 0x0000000409027825 */ /* 0x001fc800078e0202 */
[----:B--2---:R-:W-:Y:S01]  /*0360*/  FADD R12, R12, 9.9999997473787516356e-06 ;  /* 0x3727c5ac0c0c7421 */ /* 0x004fe20000000000 */
[----:B------:R-:W-:-:S03]  /*0370*/  FADD R10, R10, 9.9999997473787516356e-06 ;  /* 0x3727c5ac0a0a7421 */ /* 0x000fc60000000000 */
[----:B------:R-:W0:Y:S08]  /*0380*/  MUFU.SQRT R6, R12 ;  /* 0x0000000c00067308 */ /* 0x000e300000002000 */
[----:B------:R-:W1:Y:S01]  /*0390*/  MUFU.SQRT R7, R10 ;  /* 0x0000000a00077308 */ /* 0x000e620000002000 */
[C---:B0-----:R-:W-:Y:S02]  /*03a0*/  FSETP.GT.AND P1, PT, R6.reuse, 8.50705917302346158658e+37, PT ;  /* 0x7e8000000600780b */ /* 0x041fe40003f24000 */
[----:B------:R-:W-:-:S02]  /*03b0*/  FSETP.GEU.AND P3, PT, R6, 1.175494350822287508e-38, PT ;  /* 0x008000000600780b */ /* 0x000fc40003f6e000 */
[C---:B-1----:R-:W-:Y:S02]  /*03c0*/  FSETP.GT.AND P2, PT, R7.reuse, 8.50705917302346158658e+37, PT ;  /* 0x7e8000000700780b */ /* 0x042fe40003f44000 */
[----:B------:R-:W-:-:S07]  /*03d0*/  FSETP.GEU.AND P4, PT, R7, 1.175494350822287508e-38, PT ;  /* 0x008000000700780b */ /* 0x000fce0003f8e000 */
[----:B------:R-:W-:-:S04]  /*03e0*/  @P1 FMUL R6, R6, 0.25 ;  /* 0x3e80000006061820 */ /* 0x000fc80000400000 */
[----:B------:R-:W-:Y:S01]  /*03f0*/  @!P3 FMUL R6, R6, 16777216 ;  /* 0x4b8000000606b820 */ /* 0x000fe20000400000 */
[----:B------:R-:W-:-:S04]  /*0400*/  @P2 FMUL R7, R7, 0.25 ;  /* 0x3e80000007072820 */ /* 0x000fc80000400000 */
[----:B------:R-:W-:Y:S01]  /*0410*/  @!P4 FMUL R7, R7, 16777216 ;  /* 0x4b8000000707c820 */ /* 0x000fe20000400000 */
[----:B------:R-:W0:Y:S01]  /*0420*/  MUFU.RCP R6, R6 ;  /* 0x0000000600067308 */ /* 0x000e220000001000 */
[----:B------:R-:W-:-:S07]  /*0430*/  FSEL R5, R4, 1, P1 ;  /* 0x3f80000004057808 */ /* 0x000fce0000800000 */
[----:B------:R-:W1:Y:S01]  /*0440*/  MUFU.RCP R7, R7 ;  /* 0x0000000700077308 */ /* 0x000e620000001000 */
[----:B------:R-:W-:Y:S01]  /*0450*/  FSEL R4, R4, 1, P2 ;  /* 0x3f80000004047808 */ /* 0x000fe20001000000 */
[----:B------:R-:W-:Y:S01]  /*0460*/  @!P3 FMUL R5, R5, 16777216 ;  /* 0x4b8000000505b820 */ /* 0x000fe20000400000 */
[----:B----4-:R-:W-:-:S03]  /*0470*/  FADD R0, -R11, R0 ;  /* 0x000000000b007221 */ /* 0x010fc60000000100 */
[----:B------:R-:W-:Y:S01]  /*0480*/  @!P4 FMUL R4, R4, 16777216 ;  /* 0x4b8000000404c820 */ /* 0x000fe20000400000 */
[----:B-----5:R-:W-:Y:S01]  /*0490*/  FADD R8, -R8, R13 ;  /* 0x0000000d08087221 */ /* 0x020fe20000000100 */
[----:B0-----:R-:W-:Y:S02]  /*04a0*/  FMUL R5, R6, R5 ;  /* 0x0000000506057220 */ /* 0x001fe40000400000 */
[----:B-1----:R-:W-:Y:S02]  /*04b0*/  FMUL R11, R7, R4 ;  /* 0x00000004070b7220 */ /* 0x002fe40000400000 */
[----:B------:R-:W-:Y:S02]  /*04c0*/  FMUL R0, R0, R5 ;  /* 0x0000000500007220 */ /* 0x000fe40000400000 */
[----:B------:R-:W-:Y:S02]  /*04d0*/  FMUL R11, R8, R11 ;  /* 0x0000000b080b7220 */ /* 0x000fe40000400000 */
[----:B------:R-:W-:-:S02]  /*04e0*/  FFMA R0, R0, R24, R23 ;  /* 0x0000001800007223 */ /* 0x000fc40000000017 */
[----:B------:R-:W-:-:S03]  /*04f0*/  FFMA R11, R11, R25, R22 ;  /* 0x000000190b0b7223 */ /* 0x000fc60000000016 */
[C---:B------:R-:W-:Y:S02]  /*0500*/  FSETP.GEU.AND P1, PT, R0.reuse, RZ, PT ;  /* 0x000000ff0000720b */ /* 0x040fe40003f2e000 */
[C---:B------:R-:W-:Y:S02]  /*0510*/  FSETP.GEU.AND P2, PT, R11.reuse, RZ, PT ;  /* 0x000000ff0b00720b */ /* 0x040fe40003f4e000 */
[----:B------:R-:W-:Y:S02]  /*0520*/  FSEL R0, R0, RZ, P1 ;  /* 0x000000ff00007208 */ /* 0x000fe40000800000 */
[----:B------:R-:W-:-:S03]  /*0530*/  FSEL R11, R11, RZ, P2 ;  /* 0x000000ff0b0b7208 */ /* 0x000fc60001000000 */
[----:B---3--:R-:W-:Y:S02]  /*0540*/  FFMA R16, R19, R16, R0 ;  /* 0x0000001013107223 */ /* 0x008fe40000000000 */
[----:B------:R-:W-:Y:S01]  /*0550*/  FFMA R17, R18, R17, R11 ;  /* 0x0000001112117223 */ /* 0x000fe2000000000b */
[----:B------:R-:W-:Y:S06]  /*0560*/  @P0 EXIT ;  /* 0x000000000000094d */ /* 0x000fec0003800000 */
[----:B------:R-:W-:Y:S01]  /*0570*/  STG.E.64 desc[UR4][R2.64], R16 ;  /* 0x0000001002007986 */ /* 0x000fe2000c101b04 */
[----:B------:R-:W-:Y:S05]  /*0580*/  EXIT ;  /* 0x000000000000794d */ /* 0x000fea0003800000 */
.L_x_0:
[----:B------:R-:W-:-:S00]  /*0590*/  BRA `(.L_x_0) ;  /* 0xfffffffc00fc7947 */ /* 0x000fc0000383ffff */
[----:B------:R-:W-:-:S00]  /*05a0*/  NOP ;  /* 0x0000000000007918 */ /* 0x000fc00000000000 */
        /* <DEDUP_REMOVED lines=13> */
.L_x_1:


//--------------------- .nv.global.init           --------------------------
	.section	.nv.global.init,"aw",@progbits
.nv.global.init:
	.type		_$_str,@object
	.size		_$_str,(_$_str_$_2 - _$_str)
_$_str:
        /*0000*/ 	.byte	0x5f, 0x5f, 0x43, 0x55, 0x44, 0x41, 0x5f, 0x46, 0x54, 0x5a, 0x00
	.type		_$_str_$_2,@object
	.size		_$_str_$_2,(.L_1 - _$_str_$_2)
_$_str_$_2:
        /*000b*/ 	.byte	0x5f, 0x5f, 0x43, 0x55, 0x44, 0x41, 0x5f, 0x50, 0x52, 0x45, 0x43, 0x5f, 0x53, 0x51, 0x52, 0x54
        /*001b*/ 	.byte	0x00
.L_1:


//--------------------- .nv.constant0.triton_poi_fused__native_batch_norm_legit_no_training__unsafe_index_add_mul_relu_sigmoid_18 --------------------------
	.section	.nv.constant0.triton_poi_fused__native_batch_norm_legit_no_training__unsafe_index_add_mul_relu_sigmoid_18,"a",@progbits
	.sectionflags	@""
	.align	4
.nv.constant0.triton_poi_fused__native_batch_norm_legit_no_training__unsafe_index_add_mul_relu_sigmoid_18:
	.zero		604
